	.headerflags	@"EF_CUDA_TEXMODE_UNIFIED EF_CUDA_64BIT_ADDRESS EF_CUDA_ACCELERATORS EF_CUDA_SM90 EF_CUDA_VIRTUAL_SM(EF_CUDA_SM90)"
	.elftype	@"ET_EXEC"


//--------------------- .nv.info                  --------------------------
	.section	.nv.info,"",@"SHT_CUDA_INFO"
	.align	4


	//----- nvinfo : EIATTR_REGCOUNT
	.align		4
        /*0000*/ 	.byte	0x04, 0x2f
        /*0002*/ 	.short	(.L_1 - .L_0)
	.align		4
.L_0:
        /*0004*/ 	.word	index@(triton_poi_fused_convolution_relu_12)
        /*0008*/ 	.word	0x0000000c


	//----- nvinfo : EIATTR_MIN_STACK_SIZE
	.align		4
.L_1:
        /*000c*/ 	.byte	0x04, 0x12
        /*000e*/ 	.short	(.L_3 - .L_2)
	.align		4
.L_2:
        /*0010*/ 	.word	index@(triton_poi_fused_convolution_relu_12)
        /*0014*/ 	.word	0x00000000


	//----- nvinfo : EIATTR_FRAME_SIZE
	.align		4
.L_3:
        /*0018*/ 	.byte	0x04, 0x11
        /*001a*/ 	.short	(.L_5 - .L_4)
	.align		4
.L_4:
        /*001c*/ 	.word	index@(triton_poi_fused_convolution_relu_12)
        /*0020*/ 	.word	0x00000000


	//----- nvinfo : EIATTR_MIN_STACK_SIZE
	.align		4
.L_5:
        /*0024*/ 	.byte	0x04, 0x12
        /*0026*/ 	.short	(.L_7 - .L_6)
	.align		4
.L_6:
        /*0028*/ 	.word	index@(triton_poi_fused_convolution_relu_12)
        /*002c*/ 	.word	0x00000000
.L_7:


//--------------------- .nv.info.triton_poi_fused_convolution_relu_12 --------------------------
	.section	.nv.info.triton_poi_fused_convolution_relu_12,"",@"SHT_CUDA_INFO"
	.sectionflags	@""
	.align	4


	//----- nvinfo : EIATTR_CUDA_API_VERSION
	.align		4
        /*0000*/ 	.byte	0x04, 0x37
        /*0002*/ 	.short	(.L_9 - .L_8)
.L_8:
        /*0004*/ 	.word	0x0000007c


	//----- nvinfo : EIATTR_KPARAM_INFO
	.align		4
.L_9:
        /*0008*/ 	.byte	0x04, 0x17
        /*000a*/ 	.short	(.L_11 - .L_10)
.L_10:
        /*000c*/ 	.word	0x00000000
        /*0010*/ 	.short	0x0002
        /*0012*/ 	.short	0x0010
        /*0014*/ 	.byte	0x00, 0xf0, 0x11, 0x00


	//----- nvinfo : EIATTR_KPARAM_INFO
	.align		4
.L_11:
        /*0018*/ 	.byte	0x04, 0x17
        /*001a*/ 	.short	(.L_13 - .L_12)
.L_12:
        /*001c*/ 	.word	0x00000000
        /*0020*/ 	.short	0x0001
        /*0022*/ 	.short	0x0008
        /*0024*/ 	.byte	0x00, 0xf4, 0x21, 0x00


	//----- nvinfo : EIATTR_KPARAM_INFO
	.align		4
.L_13:
        /*0028*/ 	.byte	0x04, 0x17
        /*002a*/ 	.short	(.L_15 - .L_14)
.L_14:
        /*002c*/ 	.word	0x00000000
        /*0030*/ 	.short	0x0000
        /*0032*/ 	.short	0x0000
        /*0034*/ 	.byte	0x00, 0xf4, 0x21, 0x00


	//----- nvinfo : EIATTR_SPARSE_MMA_MASK
	.align		4
.L_15:
        /*0038*/ 	.byte	0x03, 0x50
        /*003a*/ 	.short	0x0000


	//----- nvinfo : EIATTR_MAXREG_COUNT
	.align		4
        /*003c*/ 	.byte	0x03, 0x1b
        /*003e*/ 	.short	0x00ff


	//----- nvinfo : EIATTR_EXIT_INSTR_OFFSETS
	.align		4
        /*0040*/ 	.byte	0x04, 0x1c
        /*0042*/ 	.short	(.L_17 - .L_16)


	//   ....[0]....
.L_16:
        /*0044*/ 	.word	0x00000190


	//----- nvinfo : EIATTR_REQNTID
	.align		4
.L_17:
        /*0048*/ 	.byte	0x04, 0x10
        /*004a*/ 	.short	(.L_19 - .L_18)
.L_18:
        /*004c*/ 	.word	0x00000100
        /*0050*/ 	.word	0x00000001
        /*0054*/ 	.word	0x00000001


	//----- nvinfo : EIATTR_CBANK_PARAM_SIZE
	.align		4
.L_19:
        /*0058*/ 	.byte	0x03, 0x19
        /*005a*/ 	.short	0x0014


	//----- nvinfo : EIATTR_PARAM_CBANK
	.align		4
        /*005c*/ 	.byte	0x04, 0x0a
        /*005e*/ 	.short	(.L_21 - .L_20)
	.align		4
.L_20:
        /*0060*/ 	.word	index@(.nv.constant0.triton_poi_fused_convolution_relu_12)
        /*0064*/ 	.short	0x0210
        /*0066*/ 	.short	0x0014


	//----- nvinfo : EIATTR_SW_WAR
	.align		4
.L_21:
        /*0068*/ 	.byte	0x04, 0x36
        /*006a*/ 	.short	(.L_23 - .L_22)
.L_22:
        /*006c*/ 	.word	0x00000008
.L_23:


//--------------------- .nv.callgraph             --------------------------
	.section	.nv.callgraph,"",@"SHT_CUDA_CALLGRAPH"
	.align	4
	.sectionentsize	8
	.align		4
        /*0000*/ 	.word	0x00000000
	.align		4
        /*0004*/ 	.word	0xffffffff
	.align		4
        /*0008*/ 	.word	0x00000000
	.align		4
        /*000c*/ 	.word	0xfffffffe
	.align		4
        /*0010*/ 	.word	0x00000000
	.align		4
        /*0014*/ 	.word	0xfffffffd
	.align		4
        /*0018*/ 	.word	0x00000000
	.align		4
        /*001c*/ 	.word	0xfffffffc


//--------------------- .text.triton_poi_fused_convolution_relu_12 --------------------------
	.section	.text.triton_poi_fused_convolution_relu_12,"ax",@progbits
	.align	128
        .global         triton_poi_fused_convolution_relu_12
        .type           triton_poi_fused_convolution_relu_12,@function
        .size           triton_poi_fused_convolution_relu_12,(.L_x_1 - triton_poi_fused_convolution_relu_12)
        .other          triton_poi_fused_convolution_relu_12,@"STO_CUDA_ENTRY STV_DEFAULT"
triton_poi_fused_convolution_relu_12:
.text.triton_poi_fused_convolution_relu_12:
[----:B------:R-:W-:Y:S01]  /*0000*/  LDC R1, c[0x0][0x28] ;  /* 0x00000a00ff017b82 */ /* 0x000fe20000000800 */
[----:B------:R-:W1:Y:S07]  /*0010*/  S2R R0, SR_TID.X ;  /* 0x0000000000007919 */ /* 0x000e6e0000002100 */
[----:B------:R-:W2:Y:S01]  /*0020*/  LDC.64 R4, c[0x0][0x218] ;  /* 0x00008600ff047b82 */ /* 0x000ea20000000a00 */
[----:B------:R-:W-:Y:S01]  /*0030*/  ULDC.64 UR4, c[0x0][0x208] ;  /* 0x0000820000047ab9 */ /* 0x000fe20000000a00 */
[----:B------:R-:W3:Y:S06]  /*0040*/  S2R R7, SR_CTAID.X ;  /* 0x0000000000077919 */ /* 0x000eec0000002500 */
[----:B------:R-:W4:Y:S01]  /*0050*/  LDC.64 R2, c[0x0][0x210] ;  /* 0x00008400ff027b82 */ /* 0x000f220000000a00 */
[----:B-1----:R-:W-:Y:S01]  /*0060*/  IMAD.SHL.U32 R0, R0, 0x2, RZ ;  /* 0x0000000200007824 */ /* 0x002fe200078e00ff */
[----:B---3--:R-:W-:-:S04]  /*0070*/  SHF.R.S32.HI R6, RZ, 0x16, R7 ;  /* 0x00000016ff067819 */ /* 0x008fc80000011407 */
[----:B------:R-:W-:-:S05]  /*0080*/  LOP3.LUT R0, R0, 0x1fe, RZ, 0xc0, !PT ;  /* 0x000001fe00007812 */ /* 0x000fca00078ec0ff */
[----:B------:R-:W-:Y:S01]  /*0090*/  IMAD R7, R7, 0x200, R0 ;  /* 0x0000020007077824 */ /* 0x000fe200078e0200 */
[----:B------:R-:W-:-:S03]  /*00a0*/  SGXT R0, R6, 0x1 ;  /* 0x000000010600781a */ /* 0x000fc60000000200 */
[----:B----4-:R-:W-:Y:S01]  /*00b0*/  IMAD.WIDE R2, R7, 0x4, R2 ;  /* 0x0000000407027825 */ /* 0x010fe200078e0202 */
[----:B------:R-:W-:-:S04]  /*00c0*/  LEA.HI R0, R0, R7, RZ, 0x8 ;  /* 0x0000000700007211 */ /* 0x000fc800078f40ff */
[----:B------:R-:W-:-:S05]  /*00d0*/  LOP3.LUT R0, R0, 0xffffff00, RZ, 0xc0, !PT ;  /* 0xffffff0000007812 */ /* 0x000fca00078ec0ff */
[----:B------:R-:W-:Y:S02]  /*00e0*/  IMAD.IADD R9, R7, 0x1, -R0 ;  /* 0x0000000107097824 */ /* 0x000fe400078e0a00 */
[----:B------:R-:W3:Y:S02]  /*00f0*/  LDG.E.64 R6, desc[UR4][R2.64] ;  /* 0x0000000402067981 */ /* 0x000ee4000c1e1b00 */
[----:B--2---:R-:W-:-:S06]  /*0100*/  IMAD.WIDE R4, R9, 0x4, R4 ;  /* 0x0000000409047825 */ /* 0x004fcc00078e0204 */
[----:B------:R-:W3:Y:S02]  /*0110*/  LDG.E.EL.64 R4, desc[UR4][R4.64] ;  /* 0x0000000404047981 */ /* 0x000ee4000c2e1b00 */
[C---:B---3--:R-:W-:Y:S01]  /*0120*/  FSETP.GEU.AND P0, PT, R6.reuse, -R4, PT ;  /* 0x800000040600720b */ /* 0x048fe20003f0e000 */
[----:B------:R-:W-:Y:S01]  /*0130*/  FADD R6, R6, R4 ;  /* 0x0000000406067221 */ /* 0x000fe20000000000 */
[C---:B------:R-:W-:Y:S01]  /*0140*/  FADD R0, R7.reuse, R5 ;  /* 0x0000000507007221 */ /* 0x040fe20000000000 */
[----:B------:R-:W-:-:S03]  /*0150*/  FSETP.GEU.AND P1, PT, R7, -R5, PT ;  /* 0x800000050700720b */ /* 0x000fc60003f2e000 */
[----:B------:R-:W-:Y:S02]  /*0160*/  FSEL R6, R6, RZ, P0 ;  /* 0x000000ff06067208 */ /* 0x000fe40000000000 */
[----:B------:R-:W-:-:S05]  /*0170*/  FSEL R7, R0, RZ, P1 ;  /* 0x000000ff00077208 */ /* 0x000fca0000800000 */
[----:B------:R-:W-:Y:S01]  /*0180*/  STG.E.64 desc[UR4][R2.64], R6 ;  /* 0x0000000602007986 */ /* 0x000fe2000c101b04 */
[----:B------:R-:W-:Y:S05]  /*0190*/  EXIT ;  /* 0x000000000000794d */ /* 0x000fea0003800000 */
.L_x_0:
[----:B------:R-:W-:-:S00]  /*01a0*/  BRA `(.L_x_0) ;  /* 0xfffffffc00fc7947 */ /* 0x000fc0000383ffff */
[----:B------:R-:W-:-:S00]  /*01b0*/  NOP ;  /* 0x0000000000007918 */ /* 0x000fc00000000000 */
        /* <DEDUP_REMOVED lines=12> */
.L_x_1:


//--------------------- .nv.constant0.triton_poi_fused_convolution_relu_12 --------------------------
	.section	.nv.constant0.triton_poi_fused_convolution_relu_12,"a",@progbits
	.sectionflags	@""
	.align	4
.nv.constant0.triton_poi_fused_convolution_relu_12:
	.zero		548
